	.headerflags	@"EF_CUDA_TEXMODE_UNIFIED EF_CUDA_64BIT_ADDRESS EF_CUDA_ACCELERATORS EF_CUDA_SM90 EF_CUDA_VIRTUAL_SM(EF_CUDA_SM90)"
	.elftype	@"ET_EXEC"


//--------------------- .nv.info                  --------------------------
	.section	.nv.info,"",@"SHT_CUDA_INFO"
	.align	4


	//----- nvinfo : EIATTR_REGCOUNT
	.align		4
        /*0000*/ 	.byte	0x04, 0x2f
        /*0002*/ 	.short	(.L_1 - .L_0)
	.align		4
.L_0:
        /*0004*/ 	.word	index@(triton_poi_fused_cat_3)
        /*0008*/ 	.word	0x00000017


	//----- nvinfo : EIATTR_MIN_STACK_SIZE
	.align		4
.L_1:
        /*000c*/ 	.byte	0x04, 0x12
        /*000e*/ 	.short	(.L_3 - .L_2)
	.align		4
.L_2:
        /*0010*/ 	.word	index@(triton_poi_fused_cat_3)
        /*0014*/ 	.word	0x00000000


	//----- nvinfo : EIATTR_FRAME_SIZE
	.align		4
.L_3:
        /*0018*/ 	.byte	0x04, 0x11
        /*001a*/ 	.short	(.L_5 - .L_4)
	.align		4
.L_4:
        /*001c*/ 	.word	index@(triton_poi_fused_cat_3)
        /*0020*/ 	.word	0x00000000


	//----- nvinfo : EIATTR_MIN_STACK_SIZE
	.align		4
.L_5:
        /*0024*/ 	.byte	0x04, 0x12
        /*0026*/ 	.short	(.L_7 - .L_6)
	.align		4
.L_6:
        /*0028*/ 	.word	index@(triton_poi_fused_cat_3)
        /*002c*/ 	.word	0x00000000
.L_7:


//--------------------- .nv.info.triton_poi_fused_cat_3 --------------------------
	.section	.nv.info.triton_poi_fused_cat_3,"",@"SHT_CUDA_INFO"
	.sectionflags	@""
	.align	4


	//----- nvinfo : EIATTR_CUDA_API_VERSION
	.align		4
        /*0000*/ 	.byte	0x04, 0x37
        /*0002*/ 	.short	(.L_9 - .L_8)
.L_8:
        /*0004*/ 	.word	0x0000007c


	//----- nvinfo : EIATTR_KPARAM_INFO
	.align		4
.L_9:
        /*0008*/ 	.byte	0x04, 0x17
        /*000a*/ 	.short	(.L_11 - .L_10)
.L_10:
        /*000c*/ 	.word	0x00000000
        /*0010*/ 	.short	0x0003
        /*0012*/ 	.short	0x0018
        /*0014*/ 	.byte	0x00, 0xf0, 0x11, 0x00


	//----- nvinfo : EIATTR_KPARAM_INFO
	.align		4
.L_11:
        /*0018*/ 	.byte	0x04, 0x17
        /*001a*/ 	.short	(.L_13 - .L_12)
.L_12:
        /*001c*/ 	.word	0x00000000
        /*0020*/ 	.short	0x0002
        /*0022*/ 	.short	0x0010
        /*0024*/ 	.byte	0x00, 0xf4, 0x21, 0x00


	//----- nvinfo : EIATTR_KPARAM_INFO
	.align		4
.L_13:
        /*0028*/ 	.byte	0x04, 0x17
        /*002a*/ 	.short	(.L_15 - .L_14)
.L_14:
        /*002c*/ 	.word	0x00000000
        /*0030*/ 	.short	0x0001
        /*0032*/ 	.short	0x0008
        /*0034*/ 	.byte	0x00, 0xf4, 0x21, 0x00


	//----- nvinfo : EIATTR_KPARAM_INFO
	.align		4
.L_15:
        /*0038*/ 	.byte	0x04, 0x17
        /*003a*/ 	.short	(.L_17 - .L_16)
.L_16:
        /*003c*/ 	.word	0x00000000
        /*0040*/ 	.short	0x0000
        /*0042*/ 	.short	0x0000
        /*0044*/ 	.byte	0x00, 0xf4, 0x21, 0x00


	//----- nvinfo : EIATTR_SPARSE_MMA_MASK
	.align		4
.L_17:
        /*0048*/ 	.byte	0x03, 0x50
        /*004a*/ 	.short	0x0000


	//----- nvinfo : EIATTR_MAXREG_COUNT
	.align		4
        /*004c*/ 	.byte	0x03, 0x1b
        /*004e*/ 	.short	0x00ff


	//----- nvinfo : EIATTR_EXIT_INSTR_OFFSETS
	.align		4
        /*0050*/ 	.byte	0x04, 0x1c
        /*0052*/ 	.short	(.L_19 - .L_18)


	//   ....[0]....
.L_18:
        /*0054*/ 	.word	0x00000720


	//   ....[1]....
        /*0058*/ 	.word	0x00000740


	//----- nvinfo : EIATTR_REQNTID
	.align		4
.L_19:
        /*005c*/ 	.byte	0x04, 0x10
        /*005e*/ 	.short	(.L_21 - .L_20)
.L_20:
        /*0060*/ 	.word	0x00000080
        /*0064*/ 	.word	0x00000001
        /*0068*/ 	.word	0x00000001


	//----- nvinfo : EIATTR_CBANK_PARAM_SIZE
	.align		4
.L_21:
        /*006c*/ 	.byte	0x03, 0x19
        /*006e*/ 	.short	0x001c


	//----- nvinfo : EIATTR_PARAM_CBANK
	.align		4
        /*0070*/ 	.byte	0x04, 0x0a
        /*0072*/ 	.short	(.L_23 - .L_22)
	.align		4
.L_22:
        /*0074*/ 	.word	index@(.nv.constant0.triton_poi_fused_cat_3)
        /*0078*/ 	.short	0x0210
        /*007a*/ 	.short	0x001c


	//----- nvinfo : EIATTR_SW_WAR
	.align		4
.L_23:
        /*007c*/ 	.byte	0x04, 0x36
        /*007e*/ 	.short	(.L_25 - .L_24)
.L_24:
        /*0080*/ 	.word	0x00000008
.L_25:


//--------------------- .nv.callgraph             --------------------------
	.section	.nv.callgraph,"",@"SHT_CUDA_CALLGRAPH"
	.align	4
	.sectionentsize	8
	.align		4
        /*0000*/ 	.word	0x00000000
	.align		4
        /*0004*/ 	.word	0xffffffff
	.align		4
        /*0008*/ 	.word	0x00000000
	.align		4
        /*000c*/ 	.word	0xfffffffe
	.align		4
        /*0010*/ 	.word	0x00000000
	.align		4
        /*0014*/ 	.word	0xfffffffd
	.align		4
        /*0018*/ 	.word	0x00000000
	.align		4
        /*001c*/ 	.word	0xfffffffc


//--------------------- .text.triton_poi_fused_cat_3 --------------------------
	.section	.text.triton_poi_fused_cat_3,"ax",@progbits
	.align	128
        .global         triton_poi_fused_cat_3
        .type           triton_poi_fused_cat_3,@function
        .size           triton_poi_fused_cat_3,(.L_x_1 - triton_poi_fused_cat_3)
        .other          triton_poi_fused_cat_3,@"STO_CUDA_ENTRY STV_DEFAULT"
triton_poi_fused_cat_3:
.text.triton_poi_fused_cat_3:
[----:B------:R-:W0:Y:S01]  /*0000*/  LDC R1, c[0x0][0x28] ;  /* 0x00000a00ff017b82 */ /* 0x000e220000000800 */
[----:B------:R-:W1:Y:S07]  /*0010*/  S2R R0, SR_TID.X ;  /* 0x0000000000007919 */ /* 0x000e6e0000002100 */
[----:B------:R-:W2:Y:S01]  /*0020*/  LDC.64 R6, c[0x0][0x210] ;  /* 0x00008400ff067b82 */ /* 0x000ea20000000a00 */
[----:B------:R-:W-:Y:S01]  /*0030*/  ULDC.64 UR4, c[0x0][0x208] ;  /* 0x0000820000047ab9 */ /* 0x000fe20000000a00 */
[----:B------:R-:W3:Y:S01]  /*0040*/  S2R R3, SR_CTAID.X ;  /* 0x0000000000037919 */ /* 0x000ee20000002500 */
[----:B-1----:R-:W-:-:S05]  /*0050*/  LOP3.LUT R0, R0, 0x7f, RZ, 0xc0, !PT ;  /* 0x0000007f00007812 */ /* 0x002fca00078ec0ff */
[----:B---3--:R-:W-:-:S05]  /*0060*/  IMAD R0, R3, 0x80, R0 ;  /* 0x0000008003007824 */ /* 0x008fca00078e0200 */
[----:B------:R-:W-:-:S04]  /*0070*/  SHF.R.S32.HI R3, RZ, 0x1f, R0 ;  /* 0x0000001fff037819 */ /* 0x000fc80000011400 */
[CC--:B------:R-:W-:Y:S02]  /*0080*/  LEA.HI R4, R3.reuse, R0.reuse, RZ, 0x4 ;  /* 0x0000000003047211 */ /* 0x0c0fe400078f20ff */
[----:B------:R-:W-:Y:S02]  /*0090*/  LEA.HI R8, R3, R0, RZ, 0x8 ;  /* 0x0000000003087211 */ /* 0x000fe400078f40ff */
[----:B------:R-:W-:Y:S02]  /*00a0*/  SHF.R.S32.HI R2, RZ, 0x4, R4 ;  /* 0x00000004ff027819 */ /* 0x000fe40000011404 */
[----:B------:R-:W-:Y:S02]  /*00b0*/  LOP3.LUT R3, R4, 0xfffffff0, RZ, 0xc0, !PT ;  /* 0xfffffff004037812 */ /* 0x000fe400078ec0ff */
[----:B------:R-:W-:Y:S02]  /*00c0*/  LEA.HI R5, R2, R2, RZ, 0x4 ;  /* 0x0000000202057211 */ /* 0x000fe400078f20ff */
[----:B------:R-:W-:Y:S01]  /*00d0*/  SHF.R.S32.HI R10, RZ, 0x8, R8 ;  /* 0x00000008ff0a7819 */ /* 0x000fe20000011408 */
[----:B------:R-:W-:Y:S01]  /*00e0*/  IMAD.IADD R3, R0, 0x1, -R3 ;  /* 0x0000000100037824 */ /* 0x000fe200078e0a03 */
[----:B------:R-:W-:-:S03]  /*00f0*/  LOP3.LUT R5, R5, 0xfffffff0, RZ, 0xc0, !PT ;  /* 0xfffffff005057812 */ /* 0x000fc600078ec0ff */
[----:B------:R-:W-:Y:S01]  /*0100*/  IMAD R3, R10, 0x40, R3 ;  /* 0x000000400a037824 */ /* 0x000fe200078e0203 */
[----:B------:R-:W-:Y:S01]  /*0110*/  CS2R R10, SRZ ;  /* 0x00000000000a7805 */ /* 0x000fe2000001ff00 */
[----:B------:R-:W-:Y:S02]  /*0120*/  IMAD.IADD R2, R2, 0x1, -R5 ;  /* 0x0000000102027824 */ /* 0x000fe400078e0a05 */
[----:B------:R-:W1:Y:S01]  /*0130*/  LDC.64 R4, c[0x0][0x218] ;  /* 0x00008600ff047b82 */ /* 0x000e620000000a00 */
[----:B--2---:R-:W-:Y:S01]  /*0140*/  IMAD.WIDE R6, R3, 0x4, R6 ;  /* 0x0000000403067825 */ /* 0x004fe200078e0206 */
[----:B------:R-:W-:Y:S01]  /*0150*/  HFMA2.MMA R3, -RZ, RZ, 0, 0 ;  /* 0x00000000ff037435 */ /* 0x000fe200000001ff */
[C---:B------:R-:W-:Y:S02]  /*0160*/  ISETP.GE.AND P2, PT, R2.reuse, 0x4, PT ;  /* 0x000000040200780c */ /* 0x040fe40003f46270 */
[----:B------:R-:W-:Y:S02]  /*0170*/  ISETP.GT.AND P0, PT, R2, 0xb, PT ;  /* 0x0000000b0200780c */ /* 0x000fe40003f04270 */
[----:B------:R-:W-:-:S02]  /*0180*/  ISETP.LT.AND P3, PT, R0, 0x400, !P2 ;  /* 0x000004000000780c */ /* 0x000fc40005761270 */
[----:B------:R-:W-:Y:S02]  /*0190*/  ISETP.LT.AND P5, PT, R0, 0x400, P0 ;  /* 0x000004000000780c */ /* 0x000fe400007a1270 */
[----:B------:R-:W-:Y:S02]  /*01a0*/  LOP3.LUT R13, R2, 0xfffffffc, RZ, 0xc0, !PT ;  /* 0xfffffffc020d7812 */ /* 0x000fe400078ec0ff */
[----:B------:R-:W-:Y:S02]  /*01b0*/  LOP3.LUT R9, R8, 0xffffff00, RZ, 0xc0, !PT ;  /* 0xffffff0008097812 */ /* 0x000fe400078ec0ff */
[----:B------:R-:W-:-:S05]  /*01c0*/  ISETP.NE.AND P0, PT, R13, 0x8, PT ;  /* 0x000000080d00780c */ /* 0x000fca0003f05270 */
[----:B------:R-:W2:Y:S01]  /*01d0*/  @P3 LDG.E.EL R3, desc[UR4][R6.64] ;  /* 0x0000000406033981 */ /* 0x000ea2000c2e1900 */
[C---:B------:R-:W-:Y:S01]  /*01e0*/  ISETP.LT.AND P4, PT, R0.reuse, 0x400, !P0 ;  /* 0x000004000000780c */ /* 0x040fe20004781270 */
[----:B------:R-:W-:Y:S02]  /*01f0*/  IMAD.IADD R9, R0, 0x1, -R9 ;  /* 0x0000000100097824 */ /* 0x000fe400078e0a09 */
[----:B------:R-:W3:Y:S02]  /*0200*/  @P5 LDG.E.EL R11, desc[UR4][R6.64+0xc0] ;  /* 0x0000c004060b5981 */ /* 0x000ee4000c2e1900 */
[----:B-1----:R-:W-:-:S04]  /*0210*/  IMAD.WIDE R4, R9, 0x4, R4 ;  /* 0x0000000409047825 */ /* 0x002fc800078e0204 */
[----:B------:R-:W-:-:S04]  /*0220*/  IMAD.MOV.U32 R9, RZ, RZ, RZ ;  /* 0x000000ffff097224 */ /* 0x000fc800078e00ff */
[----:B------:R-:W4:Y:S04]  /*0230*/  @P4 LDG.E.EL R10, desc[UR4][R4.64] ;  /* 0x00000004040a4981 */ /* 0x000f28000c2e1900 */
[----:B------:R-:W5:Y:S01]  /*0240*/  @P4 LDG.E.EL R9, desc[UR4][R6.64+0x80] ;  /* 0x0000800406094981 */ /* 0x000f62000c2e1900 */
[----:B--2---:R-:W-:Y:S02]  /*0250*/  SEL R3, R3, RZ, P3 ;  /* 0x000000ff03037207 */ /* 0x004fe40001800000 */
[----:B---3--:R-:W-:-:S03]  /*0260*/  SEL R11, R11, RZ, P5 ;  /* 0x000000ff0b0b7207 */ /* 0x008fc60002800000 */
[----:B------:R-:W-:Y:S02]  /*0270*/  FADD R3, RZ, -R3 ;  /* 0x80000003ff037221 */ /* 0x000fe40000000000 */
[----:B------:R-:W-:Y:S02]  /*0280*/  FADD R11, RZ, -R11 ;  /* 0x8000000bff0b7221 */ /* 0x000fe40000000000 */
[----:B------:R-:W-:Y:S02]  /*0290*/  FMUL R8, R3, 1.4426950216293334961 ;  /* 0x3fb8aa3b03087820 */ /* 0x000fe40000400000 */
[----:B------:R-:W-:-:S03]  /*02a0*/  FMUL R12, R11, 1.4426950216293334961 ;  /* 0x3fb8aa3b0b0c7820 */ /* 0x000fc60000400000 */
[----:B------:R-:W-:Y:S02]  /*02b0*/  FSETP.GEU.AND P1, PT, R8, -126, PT ;  /* 0xc2fc00000800780b */ /* 0x000fe40003f2e000 */
[----:B----4-:R-:W-:Y:S02]  /*02c0*/  SEL R3, R10, RZ, P4 ;  /* 0x000000ff0a037207 */ /* 0x010fe40002000000 */
[----:B-----5:R-:W-:Y:S02]  /*02d0*/  SEL R11, R9, RZ, P4 ;  /* 0x000000ff090b7207 */ /* 0x020fe40002000000 */
[----:B------:R-:W-:-:S07]  /*02e0*/  FSETP.GEU.AND P4, PT, R12, -126, PT ;  /* 0xc2fc00000c00780b */ /* 0x000fce0003f8e000 */
[----:B------:R-:W-:-:S04]  /*02f0*/  @!P1 FMUL R8, R8, 0.5 ;  /* 0x3f00000008089820 */ /* 0x000fc80000400000 */
[----:B------:R-:W1:Y:S02]  /*0300*/  MUFU.EX2 R9, R8 ;  /* 0x0000000800097308 */ /* 0x000e640000000800 */
[----:B------:R-:W-:-:S06]  /*0310*/  @!P4 FMUL R12, R12, 0.5 ;  /* 0x3f0000000c0cc820 */ /* 0x000fcc0000400000 */
[----:B------:R-:W2:Y:S01]  /*0320*/  MUFU.EX2 R17, R12 ;  /* 0x0000000c00117308 */ /* 0x000ea20000000800 */
[----:B-1----:R-:W-:Y:S01]  /*0330*/  @!P1 FMUL R9, R9, R9 ;  /* 0x0000000909099220 */ /* 0x002fe20000400000 */
[----:B------:R-:W-:Y:S01]  /*0340*/  ISETP.NE.AND P1, PT, R13, 0x4, PT ;  /* 0x000000040d00780c */ /* 0x000fe20003f25270 */
[----:B--2---:R-:W-:-:S03]  /*0350*/  @!P4 FMUL R17, R17, R17 ;  /* 0x000000111111c220 */ /* 0x004fc60000400000 */
[----:B------:R-:W-:Y:S02]  /*0360*/  ISETP.LT.AND P4, PT, R0, 0x400, !P1 ;  /* 0x000004000000780c */ /* 0x000fe40004f81270 */
[----:B------:R-:W-:-:S11]  /*0370*/  MOV R10, RZ ;  /* 0x000000ff000a7202 */ /* 0x000fd60000000f00 */
[----:B------:R-:W2:Y:S01]  /*0380*/  @P4 LDG.E.EL R10, desc[UR4][R6.64+0x40] ;  /* 0x00004004060a4981 */ /* 0x000ea2000c2e1900 */
[----:B------:R-:W-:-:S04]  /*0390*/  FADD R11, RZ, -R11 ;  /* 0x8000000bff0b7221 */ /* 0x000fc80000000000 */
[----:B------:R-:W-:Y:S01]  /*03a0*/  FMUL R12, R11, 1.4426950216293334961 ;  /* 0x3fb8aa3b0b0c7820 */ /* 0x000fe20000400000 */
[----:B--2---:R-:W-:-:S05]  /*03b0*/  SEL R10, R10, RZ, P4 ;  /* 0x000000ff0a0a7207 */ /* 0x004fca0002000000 */
[----:B------:R-:W-:-:S04]  /*03c0*/  FADD R10, RZ, -R10 ;  /* 0x8000000aff0a7221 */ /* 0x000fc80000000000 */
[----:B------:R-:W-:-:S05]  /*03d0*/  FMUL R10, R10, 1.4426950216293334961 ;  /* 0x3fb8aa3b0a0a7820 */ /* 0x000fca0000400000 */
[----:B------:R-:W-:-:S13]  /*03e0*/  FSETP.GEU.AND P6, PT, R10, -126, PT ;  /* 0xc2fc00000a00780b */ /* 0x000fda0003fce000 */
[----:B------:R-:W-:-:S04]  /*03f0*/  @!P6 FMUL R10, R10, 0.5 ;  /* 0x3f0000000a0ae820 */ /* 0x000fc80000400000 */
[----:B------:R-:W1:Y:S02]  /*0400*/  MUFU.EX2 R8, R10 ;  /* 0x0000000a00087308 */ /* 0x000e640000000800 */
[----:B-1----:R-:W-:Y:S01]  /*0410*/  @!P6 FMUL R8, R8, R8 ;  /* 0x000000080808e220 */ /* 0x002fe20000400000 */
[----:B------:R-:W-:-:S13]  /*0420*/  FSETP.GEU.AND P6, PT, R12, -126, PT ;  /* 0xc2fc00000c00780b */ /* 0x000fda0003fce000 */
[----:B------:R-:W-:-:S04]  /*0430*/  @!P6 FMUL R12, R12, 0.5 ;  /* 0x3f0000000c0ce820 */ /* 0x000fc80000400000 */
[----:B------:R-:W1:Y:S02]  /*0440*/  MUFU.EX2 R6, R12 ;  /* 0x0000000c00067308 */ /* 0x000e640000000800 */
[----:B-1----:R-:W-:-:S04]  /*0450*/  @!P6 FMUL R6, R6, R6 ;  /* 0x000000060606e220 */ /* 0x002fc80000400000 */
[----:B------:R-:W-:Y:S01]  /*0460*/  FADD R15, R6, 1 ;  /* 0x3f800000060f7421 */ /* 0x000fe20000000000 */
[----:B------:R-:W-:-:S06]  /*0470*/  IMAD.MOV.U32 R6, RZ, RZ, RZ ;  /* 0x000000ffff067224 */ /* 0x000fcc00078e00ff */
[----:B------:R-:W2:Y:S01]  /*0480*/  @P5 LDG.E.EL R6, desc[UR4][R4.64] ;  /* 0x0000000404065981 */ /* 0x000ea2000c2e1900 */
[----:B------:R-:W-:Y:S01]  /*0490*/  FADD R13, R8, 1 ;  /* 0x3f800000080d7421 */ /* 0x000fe20000000000 */
[----:B------:R-:W-:Y:S01]  /*04a0*/  IMAD.MOV.U32 R8, RZ, RZ, RZ ;  /* 0x000000ffff087224 */ /* 0x000fe200078e00ff */
[----:B------:R-:W-:-:S05]  /*04b0*/  HFMA2.MMA R10, -RZ, RZ, 0, 0 ;  /* 0x00000000ff0a7435 */ /* 0x000fca00000001ff */
[----:B------:R-:W3:Y:S05]  /*04c0*/  @P3 LDG.E.EL R8, desc[UR4][R4.64] ;  /* 0x0000000404083981 */ /* 0x000eea000c2e1900 */
[----:B------:R1:W4:Y:S01]  /*04d0*/  @P4 LDG.E.EL R10, desc[UR4][R4.64] ;  /* 0x00000004040a4981 */ /* 0x000322000c2e1900 */
[----:B------:R-:W-:-:S05]  /*04e0*/  FADD R11, R9, 1 ;  /* 0x3f800000090b7421 */ /* 0x000fca0000000000 */
[----:B------:R-:W-:Y:S01]  /*04f0*/  FSETP.GT.AND P6, PT, R11, 8.50705917302346158658e+37, PT ;  /* 0x7e8000000b00780b */ /* 0x000fe20003fc4000 */
[----:B------:R-:W-:-:S05]  /*0500*/  IMAD.MOV.U32 R19, RZ, RZ, 0x3e800000 ;  /* 0x3e800000ff137424 */ /* 0x000fca00078e00ff */
[----:B------:R-:W-:-:S07]  /*0510*/  FSEL R9, R19, 1, P6 ;  /* 0x3f80000013097808 */ /* 0x000fce0003000000 */
[----:B------:R-:W-:Y:S01]  /*0520*/  @P6 FMUL R11, R11, 0.25 ;  /* 0x3e8000000b0b6820 */ /* 0x000fe20000400000 */
[----:B------:R-:W-:Y:S01]  /*0530*/  FSETP.GT.AND P6, PT, R13, 8.50705917302346158658e+37, PT ;  /* 0x7e8000000d00780b */ /* 0x000fe20003fc4000 */
[----:B------:R-:W-:-:S03]  /*0540*/  FADD R17, R17, 1 ;  /* 0x3f80000011117421 */ /* 0x000fc60000000000 */
[----:B------:R-:W-:-:S09]  /*0550*/  FSEL R14, R19, 1, P6 ;  /* 0x3f800000130e7808 */ /* 0x000fd20003000000 */
[----:B------:R-:W-:Y:S01]  /*0560*/  @P6 FMUL R13, R13, 0.25 ;  /* 0x3e8000000d0d6820 */ /* 0x000fe20000400000 */
[----:B------:R-:W-:-:S13]  /*0570*/  FSETP.GT.AND P6, PT, R15, 8.50705917302346158658e+37, PT ;  /* 0x7e8000000f00780b */ /* 0x000fda0003fc4000 */
[----:B------:R-:W-:-:S06]  /*0580*/  @P6 FMUL R15, R15, 0.25 ;  /* 0x3e8000000f0f6820 */ /* 0x000fcc0000400000 */
[----:B------:R-:W5:Y:S01]  /*0590*/  MUFU.RCP R15, R15 ;  /* 0x0000000f000f7308 */ /* 0x000f620000001000 */
[----:B------:R-:W-:-:S07]  /*05a0*/  FSEL R16, R19, 1, P6 ;  /* 0x3f80000013107808 */ /* 0x000fce0003000000 */
[----:B------:R-:W1:Y:S01]  /*05b0*/  MUFU.RCP R13, R13 ;  /* 0x0000000d000d7308 */ /* 0x000e620000001000 */
[----:B-----5:R-:W-:-:S07]  /*05c0*/  FMUL R20, R15, R16 ;  /* 0x000000100f147220 */ /* 0x020fce0000400000 */
[----:B------:R-:W5:Y:S01]  /*05d0*/  MUFU.RCP R12, R11 ;  /* 0x0000000b000c7308 */ /* 0x000f620000001000 */
[----:B-1----:R-:W-:Y:S01]  /*05e0*/  FMUL R4, R20, R3 ;  /* 0x0000000314047220 */ /* 0x002fe20000400000 */
[----:B------:R-:W-:Y:S01]  /*05f0*/  ISETP.GT.AND P6, PT, R2, 0xb, PT ;  /* 0x0000000b0200780c */ /* 0x000fe20003fc4270 */
[----:B0-----:R-:W-:Y:S01]  /*0600*/  FMUL R5, R13, R14 ;  /* 0x0000000e0d057220 */ /* 0x001fe20000400000 */
[----:B-----5:R-:W-:Y:S01]  /*0610*/  FMUL R9, R12, R9 ;  /* 0x000000090c097220 */ /* 0x020fe20000400000 */
[----:B--2---:R-:W-:Y:S02]  /*0620*/  SEL R18, R6, RZ, P5 ;  /* 0x000000ff06127207 */ /* 0x004fe40002800000 */
[----:B------:R-:W-:Y:S01]  /*0630*/  FSETP.GT.AND P5, PT, R17, 8.50705917302346158658e+37, PT ;  /* 0x7e8000001100780b */ /* 0x000fe20003fa4000 */
[----:B------:R-:W0:-:S12]  /*0640*/  LDC.64 R6, c[0x0][0x220] ;  /* 0x00008800ff067b82 */ /* 0x000e180000000a00 */
[----:B------:R-:W-:-:S06]  /*0650*/  @P5 FMUL R17, R17, 0.25 ;  /* 0x3e80000011115820 */ /* 0x000fcc0000400000 */
[----:B------:R-:W1:Y:S01]  /*0660*/  MUFU.RCP R17, R17 ;  /* 0x0000001100117308 */ /* 0x000e620000001000 */
[----:B------:R-:W-:Y:S02]  /*0670*/  FSEL R16, R19, 1, P5 ;  /* 0x3f80000013107808 */ /* 0x000fe40002800000 */
[----:B---3--:R-:W-:Y:S02]  /*0680*/  SEL R8, R8, RZ, P3 ;  /* 0x000000ff08087207 */ /* 0x008fe40001800000 */
[----:B------:R-:W-:Y:S02]  /*0690*/  ISETP.GE.AND P3, PT, R0, 0x400, PT ;  /* 0x000004000000780c */ /* 0x000fe40003f66270 */
[----:B----4-:R-:W-:Y:S01]  /*06a0*/  SEL R10, R10, RZ, P4 ;  /* 0x000000ff0a0a7207 */ /* 0x010fe20002000000 */
[----:B-1----:R-:W-:-:S04]  /*06b0*/  FMUL R3, R17, R16 ;  /* 0x0000001011037220 */ /* 0x002fc80000400000 */
[----:B------:R-:W-:Y:S01]  /*06c0*/  FMUL R18, R3, R18 ;  /* 0x0000001203127220 */ /* 0x000fe20000400000 */
[----:B------:R-:W-:Y:S01]  /*06d0*/  FMUL R5, R5, R10 ;  /* 0x0000000a05057220 */ /* 0x000fe20000400000 */
[----:B------:R-:W-:-:S03]  /*06e0*/  FMUL R3, R9, R8 ;  /* 0x0000000809037220 */ /* 0x000fc60000400000 */
[----:B------:R-:W-:Y:S01]  /*06f0*/  @P0 FSEL R4, R18, RZ, P6 ;  /* 0x000000ff12040208 */ /* 0x000fe20003000000 */
[----:B0-----:R-:W-:-:S03]  /*0700*/  IMAD.WIDE R6, R0, 0x4, R6 ;  /* 0x0000000400067825 */ /* 0x001fc600078e0206 */
[----:B------:R-:W-:Y:S01]  /*0710*/  @P2 FSEL R3, R5, R4, !P1 ;  /* 0x0000000405032208 */ /* 0x000fe20004800000 */
[----:B------:R-:W-:Y:S06]  /*0720*/  @P3 EXIT ;  /* 0x000000000000394d */ /* 0x000fec0003800000 */
[----:B------:R-:W-:Y:S01]  /*0730*/  STG.E desc[UR4][R6.64], R3 ;  /* 0x0000000306007986 */ /* 0x000fe2000c101904 */
[----:B------:R-:W-:Y:S05]  /*0740*/  EXIT ;  /* 0x000000000000794d */ /* 0x000fea0003800000 */
.L_x_0:
[----:B------:R-:W-:-:S00]  /*0750*/  BRA `(.L_x_0) ;  /* 0xfffffffc00fc7947 */ /* 0x000fc0000383ffff */
[----:B------:R-:W-:-:S00]  /*0760*/  NOP ;  /* 0x0000000000007918 */ /* 0x000fc00000000000 */
        /* <DEDUP_REMOVED lines=9> */
.L_x_1:


//--------------------- .nv.constant0.triton_poi_fused_cat_3 --------------------------
	.section	.nv.constant0.triton_poi_fused_cat_3,"a",@progbits
	.sectionflags	@""
	.align	4
.nv.constant0.triton_poi_fused_cat_3:
	.zero		556
